	.headerflags	@"EF_CUDA_TEXMODE_UNIFIED EF_CUDA_64BIT_ADDRESS EF_CUDA_ACCELERATORS EF_CUDA_SM90 EF_CUDA_VIRTUAL_SM(EF_CUDA_SM90)"
	.elftype	@"ET_EXEC"


//--------------------- .nv.info                  --------------------------
	.section	.nv.info,"",@"SHT_CUDA_INFO"
	.align	4


	//----- nvinfo : EIATTR_REGCOUNT
	.align		4
        /*0000*/ 	.byte	0x04, 0x2f
        /*0002*/ 	.short	(.L_1 - .L_0)
	.align		4
.L_0:
        /*0004*/ 	.word	index@(triton_poi_fused_convolution_relu_8)
        /*0008*/ 	.word	0x00000018


	//----- nvinfo : EIATTR_MIN_STACK_SIZE
	.align		4
.L_1:
        /*000c*/ 	.byte	0x04, 0x12
        /*000e*/ 	.short	(.L_3 - .L_2)
	.align		4
.L_2:
        /*0010*/ 	.word	index@(triton_poi_fused_convolution_relu_8)
        /*0014*/ 	.word	0x00000000


	//----- nvinfo : EIATTR_FRAME_SIZE
	.align		4
.L_3:
        /*0018*/ 	.byte	0x04, 0x11
        /*001a*/ 	.short	(.L_5 - .L_4)
	.align		4
.L_4:
        /*001c*/ 	.word	index@(triton_poi_fused_convolution_relu_8)
        /*0020*/ 	.word	0x00000000


	//----- nvinfo : EIATTR_MIN_STACK_SIZE
	.align		4
.L_5:
        /*0024*/ 	.byte	0x04, 0x12
        /*0026*/ 	.short	(.L_7 - .L_6)
	.align		4
.L_6:
        /*0028*/ 	.word	index@(triton_poi_fused_convolution_relu_8)
        /*002c*/ 	.word	0x00000000
.L_7:


//--------------------- .nv.info.triton_poi_fused_convolution_relu_8 --------------------------
	.section	.nv.info.triton_poi_fused_convolution_relu_8,"",@"SHT_CUDA_INFO"
	.sectionflags	@""
	.align	4


	//----- nvinfo : EIATTR_CUDA_API_VERSION
	.align		4
        /*0000*/ 	.byte	0x04, 0x37
        /*0002*/ 	.short	(.L_9 - .L_8)
.L_8:
        /*0004*/ 	.word	0x0000007c


	//----- nvinfo : EIATTR_KPARAM_INFO
	.align		4
.L_9:
        /*0008*/ 	.byte	0x04, 0x17
        /*000a*/ 	.short	(.L_11 - .L_10)
.L_10:
        /*000c*/ 	.word	0x00000000
        /*0010*/ 	.short	0x0002
        /*0012*/ 	.short	0x0010
        /*0014*/ 	.byte	0x00, 0xf0, 0x11, 0x00


	//----- nvinfo : EIATTR_KPARAM_INFO
	.align		4
.L_11:
        /*0018*/ 	.byte	0x04, 0x17
        /*001a*/ 	.short	(.L_13 - .L_12)
.L_12:
        /*001c*/ 	.word	0x00000000
        /*0020*/ 	.short	0x0001
        /*0022*/ 	.short	0x0008
        /*0024*/ 	.byte	0x00, 0xf4, 0x21, 0x00


	//----- nvinfo : EIATTR_KPARAM_INFO
	.align		4
.L_13:
        /*0028*/ 	.byte	0x04, 0x17
        /*002a*/ 	.short	(.L_15 - .L_14)
.L_14:
        /*002c*/ 	.word	0x00000000
        /*0030*/ 	.short	0x0000
        /*0032*/ 	.short	0x0000
        /*0034*/ 	.byte	0x00, 0xf4, 0x21, 0x00


	//----- nvinfo : EIATTR_SPARSE_MMA_MASK
	.align		4
.L_15:
        /*0038*/ 	.byte	0x03, 0x50
        /*003a*/ 	.short	0x0000


	//----- nvinfo : EIATTR_MAXREG_COUNT
	.align		4
        /*003c*/ 	.byte	0x03, 0x1b
        /*003e*/ 	.short	0x00ff


	//----- nvinfo : EIATTR_EXIT_INSTR_OFFSETS
	.align		4
        /*0040*/ 	.byte	0x04, 0x1c
        /*0042*/ 	.short	(.L_17 - .L_16)


	//   ....[0]....
.L_16:
        /*0044*/ 	.word	0x00000380


	//   ....[1]....
        /*0048*/ 	.word	0x000003a0


	//----- nvinfo : EIATTR_REQNTID
	.align		4
.L_17:
        /*004c*/ 	.byte	0x04, 0x10
        /*004e*/ 	.short	(.L_19 - .L_18)
.L_18:
        /*0050*/ 	.word	0x00000080
        /*0054*/ 	.word	0x00000001
        /*0058*/ 	.word	0x00000001


	//----- nvinfo : EIATTR_CBANK_PARAM_SIZE
	.align		4
.L_19:
        /*005c*/ 	.byte	0x03, 0x19
        /*005e*/ 	.short	0x0014


	//----- nvinfo : EIATTR_PARAM_CBANK
	.align		4
        /*0060*/ 	.byte	0x04, 0x0a
        /*0062*/ 	.short	(.L_21 - .L_20)
	.align		4
.L_20:
        /*0064*/ 	.word	index@(.nv.constant0.triton_poi_fused_convolution_relu_8)
        /*0068*/ 	.short	0x0210
        /*006a*/ 	.short	0x0014


	//----- nvinfo : EIATTR_SW_WAR
	.align		4
.L_21:
        /*006c*/ 	.byte	0x04, 0x36
        /*006e*/ 	.short	(.L_23 - .L_22)
.L_22:
        /*0070*/ 	.word	0x00000008
.L_23:


//--------------------- .nv.callgraph             --------------------------
	.section	.nv.callgraph,"",@"SHT_CUDA_CALLGRAPH"
	.align	4
	.sectionentsize	8
	.align		4
        /*0000*/ 	.word	0x00000000
	.align		4
        /*0004*/ 	.word	0xffffffff
	.align		4
        /*0008*/ 	.word	0x00000000
	.align		4
        /*000c*/ 	.word	0xfffffffe
	.align		4
        /*0010*/ 	.word	0x00000000
	.align		4
        /*0014*/ 	.word	0xfffffffd
	.align		4
        /*0018*/ 	.word	0x00000000
	.align		4
        /*001c*/ 	.word	0xfffffffc


//--------------------- .text.triton_poi_fused_convolution_relu_8 --------------------------
	.section	.text.triton_poi_fused_convolution_relu_8,"ax",@progbits
	.align	128
        .global         triton_poi_fused_convolution_relu_8
        .type           triton_poi_fused_convolution_relu_8,@function
        .size           triton_poi_fused_convolution_relu_8,(.L_x_1 - triton_poi_fused_convolution_relu_8)
        .other          triton_poi_fused_convolution_relu_8,@"STO_CUDA_ENTRY STV_DEFAULT"
triton_poi_fused_convolution_relu_8:
.text.triton_poi_fused_convolution_relu_8:
[----:B------:R-:W0:Y:S02]  /*0000*/  LDC R1, c[0x0][0x28] ;  /* 0x00000a00ff017b82 */ /* 0x000e240000000800 */
[----:B------:R-:W1:Y:S01]  /*0010*/  S2R R0, SR_TID.X ;  /* 0x0000000000007919 */ /* 0x000e620000002100 */
[----:B------:R-:W2:Y:S01]  /*0020*/  LDC.64 R2, c[0x0][0x210] ;  /* 0x00008400ff027b82 */ /* 0x000ea20000000a00 */
[----:B------:R-:W-:Y:S02]  /*0030*/  CS2R R12, SRZ ;  /* 0x00000000000c7805 */ /* 0x000fe4000001ff00 */
[----:B------:R-:W-:Y:S01]  /*0040*/  CS2R R14, SRZ ;  /* 0x00000000000e7805 */ /* 0x000fe2000001ff00 */
[----:B------:R-:W3:Y:S01]  /*0050*/  S2R R5, SR_CTAID.X ;  /* 0x0000000000057919 */ /* 0x000ee20000002500 */
[----:B------:R-:W-:Y:S02]  /*0060*/  CS2R R16, SRZ ;  /* 0x0000000000107805 */ /* 0x000fe4000001ff00 */
[----:B------:R-:W-:Y:S01]  /*0070*/  CS2R R18, SRZ ;  /* 0x0000000000127805 */ /* 0x000fe2000001ff00 */
[----:B------:R-:W-:Y:S01]  /*0080*/  ULDC.64 UR4, c[0x0][0x208] ;  /* 0x0000820000047ab9 */ /* 0x000fe20000000a00 */
[----:B------:R-:W4:Y:S01]  /*0090*/  LDC.64 R20, c[0x0][0x218] ;  /* 0x00008600ff147b82 */ /* 0x000f220000000a00 */
[----:B-1----:R-:W-:Y:S01]  /*00a0*/  IMAD.SHL.U32 R0, R0, 0x4, RZ ;  /* 0x0000000400007824 */ /* 0x002fe200078e00ff */
[----:B---3--:R-:W-:-:S04]  /*00b0*/  SHF.R.S32.HI R4, RZ, 0x15, R5 ;  /* 0x00000015ff047819 */ /* 0x008fc80000011405 */
[----:B------:R-:W-:Y:S02]  /*00c0*/  LOP3.LUT R0, R0, 0x1fc, RZ, 0xc0, !PT ;  /* 0x000001fc00007812 */ /* 0x000fe400078ec0ff */
[----:B------:R-:W-:-:S03]  /*00d0*/  SGXT R4, R4, 0x1 ;  /* 0x000000010404781a */ /* 0x000fc60000000200 */
[----:B------:R-:W-:-:S04]  /*00e0*/  IMAD R5, R5, 0x400, R0 ;  /* 0x0000040005057824 */ /* 0x000fc800078e0200 */
[C---:B--2---:R-:W-:Y:S01]  /*00f0*/  IMAD.WIDE R2, R5.reuse, 0x4, R2 ;  /* 0x0000000405027825 */ /* 0x044fe200078e0202 */
[----:B------:R-:W-:Y:S02]  /*0100*/  LEA.HI R4, R4, R5, RZ, 0x4 ;  /* 0x0000000504047211 */ /* 0x000fe400078f20ff */
[----:B------:R-:W-:Y:S02]  /*0110*/  ISETP.GE.AND P1, PT, R5, 0x3c100, PT ;  /* 0x0003c1000500780c */ /* 0x000fe40003f26270 */
[----:B------:R-:W-:-:S05]  /*0120*/  LOP3.LUT R4, R4, 0xfffffff0, RZ, 0xc0, !PT ;  /* 0xfffffff004047812 */ /* 0x000fca00078ec0ff */
[C---:B------:R-:W-:Y:S02]  /*0130*/  IMAD.IADD R7, R5.reuse, 0x1, -R4 ;  /* 0x0000000105077824 */ /* 0x040fe400078e0a04 */
[----:B------:R-:W-:Y:S02]  /*0140*/  VIADD R5, R5, 0x200 ;  /* 0x0000020005057836 */ /* 0x000fe40000000000 */
[----:B----4-:R-:W-:Y:S02]  /*0150*/  IMAD.WIDE R20, R7, 0x4, R20 ;  /* 0x0000000407147825 */ /* 0x010fe400078e0214 */
[----:B------:R-:W2:Y:S01]  /*0160*/  @!P1 LDG.E.128 R12, desc[UR4][R2.64] ;  /* 0x00000004020c9981 */ /* 0x000ea2000c1e1d00 */
[----:B------:R-:W-:-:S03]  /*0170*/  ISETP.GE.AND P0, PT, R5, 0x3c100, PT ;  /* 0x0003c1000500780c */ /* 0x000fc60003f06270 */
[----:B------:R-:W2:Y:S01]  /*0180*/  @!P1 LDG.E.EL.128 R16, desc[UR4][R20.64] ;  /* 0x0000000414109981 */ /* 0x000ea2000c2e1d00 */
[----:B------:R-:W-:Y:S02]  /*0190*/  CS2R R4, SRZ ;  /* 0x0000000000047805 */ /* 0x000fe4000001ff00 */
[----:B------:R-:W-:Y:S02]  /*01a0*/  CS2R R6, SRZ ;  /* 0x0000000000067805 */ /* 0x000fe4000001ff00 */
[----:B------:R-:W-:Y:S02]  /*01b0*/  CS2R R8, SRZ ;  /* 0x0000000000087805 */ /* 0x000fe4000001ff00 */
[----:B------:R-:W-:-:S03]  /*01c0*/  CS2R R10, SRZ ;  /* 0x00000000000a7805 */ /* 0x000fc6000001ff00 */
[----:B------:R-:W3:Y:S04]  /*01d0*/  @!P0 LDG.E.EL.128 R4, desc[UR4][R20.64] ;  /* 0x0000000414048981 */ /* 0x000ee8000c2e1d00 */
[----:B------:R-:W3:Y:S01]  /*01e0*/  @!P0 LDG.E.128 R8, desc[UR4][R2.64+0x800] ;  /* 0x0008000402088981 */ /* 0x000ee2000c1e1d00 */
[----:B--2---:R-:W-:Y:S01]  /*01f0*/  FSETP.GEU.AND P5, PT, R12, -R16, PT ;  /* 0x800000100c00720b */ /* 0x004fe20003fae000 */
[----:B------:R-:W-:Y:S01]  /*0200*/  FADD R12, R16, R12 ;  /* 0x0000000c100c7221 */ /* 0x000fe20000000000 */
[----:B------:R-:W-:Y:S01]  /*0210*/  FSETP.GEU.AND P4, PT, R13, -R17, PT ;  /* 0x800000110d00720b */ /* 0x000fe20003f8e000 */
[----:B------:R-:W-:Y:S01]  /*0220*/  FADD R13, R17, R13 ;  /* 0x0000000d110d7221 */ /* 0x000fe20000000000 */
[----:B------:R-:W-:Y:S01]  /*0230*/  FSETP.GEU.AND P3, PT, R14, -R18, PT ;  /* 0x800000120e00720b */ /* 0x000fe20003f6e000 */
[----:B------:R-:W-:Y:S01]  /*0240*/  FADD R14, R18, R14 ;  /* 0x0000000e120e7221 */ /* 0x000fe20000000000 */
[----:B------:R-:W-:Y:S01]  /*0250*/  FADD R0, R19, R15 ;  /* 0x0000000f13007221 */ /* 0x000fe20000000000 */
[----:B------:R-:W-:-:S02]  /*0260*/  FSETP.GEU.AND P2, PT, R15, -R19, PT ;  /* 0x800000130f00720b */ /* 0x000fc40003f4e000 */
[----:B------:R-:W-:Y:S02]  /*0270*/  SEL R12, R12, RZ, P5 ;  /* 0x000000ff0c0c7207 */ /* 0x000fe40002800000 */
[----:B------:R-:W-:Y:S02]  /*0280*/  SEL R13, R13, RZ, P4 ;  /* 0x000000ff0d0d7207 */ /* 0x000fe40002000000 */
[----:B------:R-:W-:Y:S02]  /*0290*/  SEL R14, R14, RZ, P3 ;  /* 0x000000ff0e0e7207 */ /* 0x000fe40001800000 */
[----:B------:R-:W-:Y:S01]  /*02a0*/  SEL R15, R0, RZ, P2 ;  /* 0x000000ff000f7207 */ /* 0x000fe20001000000 */
[----:B---3--:R-:W-:Y:S01]  /*02b0*/  FADD R0, R7, R11 ;  /* 0x0000000b07007221 */ /* 0x008fe20000000000 */
[----:B------:R-:W-:Y:S01]  /*02c0*/  FSETP.GEU.AND P4, PT, R8, -R4, PT ;  /* 0x800000040800720b */ /* 0x000fe20003f8e000 */
[----:B------:R-:W-:Y:S01]  /*02d0*/  FADD R4, R4, R8 ;  /* 0x0000000804047221 */ /* 0x000fe20000000000 */
[----:B------:R-:W-:Y:S01]  /*02e0*/  FSETP.GEU.AND P3, PT, R9, -R5, PT ;  /* 0x800000050900720b */ /* 0x000fe20003f6e000 */
[----:B------:R1:W-:Y:S01]  /*02f0*/  @!P1 STG.E.128 desc[UR4][R2.64], R12 ;  /* 0x0000000c02009986 */ /* 0x0003e2000c101d04 */
        /* <DEDUP_REMOVED lines=8> */
[----:B------:R-:W-:Y:S06]  /*0380*/  @P0 EXIT ;  /* 0x000000000000094d */ /* 0x000fec0003800000 */
[----:B------:R-:W-:Y:S01]  /*0390*/  STG.E.128 desc[UR4][R2.64+0x800], R4 ;  /* 0x0008000402007986 */ /* 0x000fe2000c101d04 */
[----:B------:R-:W-:Y:S05]  /*03a0*/  EXIT ;  /* 0x000000000000794d */ /* 0x000fea0003800000 */
.L_x_0:
[----:B------:R-:W-:-:S00]  /*03b0*/  BRA `(.L_x_0) ;  /* 0xfffffffc00fc7947 */ /* 0x000fc0000383ffff */
[----:B------:R-:W-:-:S00]  /*03c0*/  NOP ;  /* 0x0000000000007918 */ /* 0x000fc00000000000 */
        /* <DEDUP_REMOVED lines=11> */
.L_x_1:


//--------------------- .nv.constant0.triton_poi_fused_convolution_relu_8 --------------------------
	.section	.nv.constant0.triton_poi_fused_convolution_relu_8,"a",@progbits
	.sectionflags	@""
	.align	4
.nv.constant0.triton_poi_fused_convolution_relu_8:
	.zero		548
